	.headerflags	@"EF_CUDA_TEXMODE_UNIFIED EF_CUDA_64BIT_ADDRESS EF_CUDA_ACCELERATORS EF_CUDA_SM90 EF_CUDA_VIRTUAL_SM(EF_CUDA_SM90)"
	.elftype	@"ET_EXEC"


//--------------------- .nv.info                  --------------------------
	.section	.nv.info,"",@"SHT_CUDA_INFO"
	.align	4


	//----- nvinfo : EIATTR_REGCOUNT
	.align		4
        /*0000*/ 	.byte	0x04, 0x2f
        /*0002*/ 	.short	(.L_3 - .L_2)
	.align		4
.L_2:
        /*0004*/ 	.word	index@(triton_poi_fused__native_batch_norm_legit_no_training_convolution_hardtanh_48)
        /*0008*/ 	.word	0x00000020


	//----- nvinfo : EIATTR_MIN_STACK_SIZE
	.align		4
.L_3:
        /*000c*/ 	.byte	0x04, 0x12
        /*000e*/ 	.short	(.L_5 - .L_4)
	.align		4
.L_4:
        /*0010*/ 	.word	index@(triton_poi_fused__native_batch_norm_legit_no_training_convolution_hardtanh_48)
        /*0014*/ 	.word	0x00000000


	//----- nvinfo : EIATTR_FRAME_SIZE
	.align		4
.L_5:
        /*0018*/ 	.byte	0x04, 0x11
        /*001a*/ 	.short	(.L_7 - .L_6)
	.align		4
.L_6:
        /*001c*/ 	.word	index@(triton_poi_fused__native_batch_norm_legit_no_training_convolution_hardtanh_48)
        /*0020*/ 	.word	0x00000000


	//----- nvinfo : EIATTR_MIN_STACK_SIZE
	.align		4
.L_7:
        /*0024*/ 	.byte	0x04, 0x12
        /*0026*/ 	.short	(.L_9 - .L_8)
	.align		4
.L_8:
        /*0028*/ 	.word	index@(triton_poi_fused__native_batch_norm_legit_no_training_convolution_hardtanh_48)
        /*002c*/ 	.word	0x00000000
.L_9:


//--------------------- .nv.info.triton_poi_fused__native_batch_norm_legit_no_training_convolution_hardtanh_48 --------------------------
	.section	.nv.info.triton_poi_fused__native_batch_norm_legit_no_training_convolution_hardtanh_48,"",@"SHT_CUDA_INFO"
	.sectionflags	@""
	.align	4


	//----- nvinfo : EIATTR_CUDA_API_VERSION
	.align		4
        /*0000*/ 	.byte	0x04, 0x37
        /*0002*/ 	.short	(.L_11 - .L_10)
.L_10:
        /*0004*/ 	.word	0x0000007c


	//----- nvinfo : EIATTR_KPARAM_INFO
	.align		4
.L_11:
        /*0008*/ 	.byte	0x04, 0x17
        /*000a*/ 	.short	(.L_13 - .L_12)
.L_12:
        /*000c*/ 	.word	0x00000000
        /*0010*/ 	.short	0x0007
        /*0012*/ 	.short	0x0038
        /*0014*/ 	.byte	0x00, 0xf0, 0x11, 0x00


	//----- nvinfo : EIATTR_KPARAM_INFO
	.align		4
.L_13:
        /*0018*/ 	.byte	0x04, 0x17
        /*001a*/ 	.short	(.L_15 - .L_14)
.L_14:
        /*001c*/ 	.word	0x00000000
        /*0020*/ 	.short	0x0006
        /*0022*/ 	.short	0x0030
        /*0024*/ 	.byte	0x00, 0xf4, 0x21, 0x00


	//----- nvinfo : EIATTR_KPARAM_INFO
	.align		4
.L_15:
        /*0028*/ 	.byte	0x04, 0x17
        /*002a*/ 	.short	(.L_17 - .L_16)
.L_16:
        /*002c*/ 	.word	0x00000000
        /*0030*/ 	.short	0x0005
        /*0032*/ 	.short	0x0028
        /*0034*/ 	.byte	0x00, 0xf4, 0x21, 0x00


	//----- nvinfo : EIATTR_KPARAM_INFO
	.align		4
.L_17:
        /*0038*/ 	.byte	0x04, 0x17
        /*003a*/ 	.short	(.L_19 - .L_18)
.L_18:
        /*003c*/ 	.word	0x00000000
        /*0040*/ 	.short	0x0004
        /*0042*/ 	.short	0x0020
        /*0044*/ 	.byte	0x00, 0xf4, 0x21, 0x00


	//----- nvinfo : EIATTR_KPARAM_INFO
	.align		4
.L_19:
        /*0048*/ 	.byte	0x04, 0x17
        /*004a*/ 	.short	(.L_21 - .L_20)
.L_20:
        /*004c*/ 	.word	0x00000000
        /*0050*/ 	.short	0x0003
        /*0052*/ 	.short	0x0018
        /*0054*/ 	.byte	0x00, 0xf4, 0x21, 0x00


	//----- nvinfo : EIATTR_KPARAM_INFO
	.align		4
.L_21:
        /*0058*/ 	.byte	0x04, 0x17
        /*005a*/ 	.short	(.L_23 - .L_22)
.L_22:
        /*005c*/ 	.word	0x00000000
        /*0060*/ 	.short	0x0002
        /*0062*/ 	.short	0x0010
        /*0064*/ 	.byte	0x00, 0xf4, 0x21, 0x00


	//----- nvinfo : EIATTR_KPARAM_INFO
	.align		4
.L_23:
        /*0068*/ 	.byte	0x04, 0x17
        /*006a*/ 	.short	(.L_25 - .L_24)
.L_24:
        /*006c*/ 	.word	0x00000000
        /*0070*/ 	.short	0x0001
        /*0072*/ 	.short	0x0008
        /*0074*/ 	.byte	0x00, 0xf4, 0x21, 0x00


	//----- nvinfo : EIATTR_KPARAM_INFO
	.align		4
.L_25:
        /*0078*/ 	.byte	0x04, 0x17
        /*007a*/ 	.short	(.L_27 - .L_26)
.L_26:
        /*007c*/ 	.word	0x00000000
        /*0080*/ 	.short	0x0000
        /*0082*/ 	.short	0x0000
        /*0084*/ 	.byte	0x00, 0xf4, 0x21, 0x00


	//----- nvinfo : EIATTR_SPARSE_MMA_MASK
	.align		4
.L_27:
        /*0088*/ 	.byte	0x03, 0x50
        /*008a*/ 	.short	0x0000


	//----- nvinfo : EIATTR_MAXREG_COUNT
	.align		4
        /*008c*/ 	.byte	0x03, 0x1b
        /*008e*/ 	.short	0x00ff


	//----- nvinfo : EIATTR_EXIT_INSTR_OFFSETS
	.align		4
        /*0090*/ 	.byte	0x04, 0x1c
        /*0092*/ 	.short	(.L_29 - .L_28)


	//   ....[0]....
.L_28:
        /*0094*/ 	.word	0x000007b0


	//   ....[1]....
        /*0098*/ 	.word	0x000007d0


	//----- nvinfo : EIATTR_REQNTID
	.align		4
.L_29:
        /*009c*/ 	.byte	0x04, 0x10
        /*009e*/ 	.short	(.L_31 - .L_30)
.L_30:
        /*00a0*/ 	.word	0x00000080
        /*00a4*/ 	.word	0x00000001
        /*00a8*/ 	.word	0x00000001


	//----- nvinfo : EIATTR_CBANK_PARAM_SIZE
	.align		4
.L_31:
        /*00ac*/ 	.byte	0x03, 0x19
        /*00ae*/ 	.short	0x003c


	//----- nvinfo : EIATTR_PARAM_CBANK
	.align		4
        /*00b0*/ 	.byte	0x04, 0x0a
        /*00b2*/ 	.short	(.L_33 - .L_32)
	.align		4
.L_32:
        /*00b4*/ 	.word	index@(.nv.constant0.triton_poi_fused__native_batch_norm_legit_no_training_convolution_hardtanh_48)
        /*00b8*/ 	.short	0x0210
        /*00ba*/ 	.short	0x003c


	//----- nvinfo : EIATTR_SW_WAR
	.align		4
.L_33:
        /*00bc*/ 	.byte	0x04, 0x36
        /*00be*/ 	.short	(.L_35 - .L_34)
.L_34:
        /*00c0*/ 	.word	0x00000008
.L_35:


//--------------------- .nv.callgraph             --------------------------
	.section	.nv.callgraph,"",@"SHT_CUDA_CALLGRAPH"
	.align	4
	.sectionentsize	8
	.align		4
        /*0000*/ 	.word	0x00000000
	.align		4
        /*0004*/ 	.word	0xffffffff
	.align		4
        /*0008*/ 	.word	0x00000000
	.align		4
        /*000c*/ 	.word	0xfffffffe
	.align		4
        /*0010*/ 	.word	0x00000000
	.align		4
        /*0014*/ 	.word	0xfffffffd
	.align		4
        /*0018*/ 	.word	0x00000000
	.align		4
        /*001c*/ 	.word	0xfffffffc


//--------------------- .nv.constant4             --------------------------
	.section	.nv.constant4,"a",@progbits
	.align	8
	.align		8
.nv.constant4:
        /*0000*/ 	.dword	_$_str
	.align		8
        /*0008*/ 	.dword	_$_str_$_2


//--------------------- .text.triton_poi_fused__native_batch_norm_legit_no_training_convolution_hardtanh_48 --------------------------
	.section	.text.triton_poi_fused__native_batch_norm_legit_no_training_convolution_hardtanh_48,"ax",@progbits
	.align	128
        .global         triton_poi_fused__native_batch_norm_legit_no_training_convolution_hardtanh_48
        .type           triton_poi_fused__native_batch_norm_legit_no_training_convolution_hardtanh_48,@function
        .size           triton_poi_fused__native_batch_norm_legit_no_training_convolution_hardtanh_48,(.L_x_1 - triton_poi_fused__native_batch_norm_legit_no_training_convolution_hardtanh_48)
        .other          triton_poi_fused__native_batch_norm_legit_no_training_convolution_hardtanh_48,@"STO_CUDA_ENTRY STV_DEFAULT"
triton_poi_fused__native_batch_norm_legit_no_training_convolution_hardtanh_48:
.text.triton_poi_fused__native_batch_norm_legit_no_training_convolution_hardtanh_48:
[----:B------:R-:W0:Y:S01]  /*0000*/  LDC R1, c[0x0][0x28] ;  /* 0x00000a00ff017b82 */ /* 0x000e220000000800 */
[----:B------:R-:W1:Y:S01]  /*0010*/  S2R R0, SR_TID.X ;  /* 0x0000000000007919 */ /* 0x000e620000002100 */
[----:B------:R-:W-:-:S06]  /*0020*/  HFMA2.MMA R24, -RZ, RZ, 0, 0 ;  /* 0x00000000ff187435 */ /* 0x000fcc00000001ff */
[----:B------:R-:W2:Y:S01]  /*0030*/  LDC.64 R2, c[0x0][0x228] ;  /* 0x00008a00ff027b82 */ /* 0x000ea20000000a00 */
[----:B------:R-:W-:Y:S01]  /*0040*/  CS2R R12, SRZ ;  /* 0x00000000000c7805 */ /* 0x000fe2000001ff00 */
[----:B------:R-:W3:Y:S01]  /*0050*/  S2R R25, SR_CTAID.X ;  /* 0x0000000000197919 */ /* 0x000ee20000002500 */
[----:B------:R-:W-:Y:S01]  /*0060*/  CS2R R14, SRZ ;  /* 0x00000000000e7805 */ /* 0x000fe2000001ff00 */
[----:B------:R-:W-:-:S04]  /*0070*/  ULDC.64 UR4, c[0x0][0x208] ;  /* 0x0000820000047ab9 */ /* 0x000fc80000000a00 */
[----:B------:R-:W4:Y:S08]  /*0080*/  LDC.64 R26, c[0x0][0x210] ;  /* 0x00008400ff1a7b82 */ /* 0x000f300000000a00 */
[----:B------:R-:W5:Y:S01]  /*0090*/  LDC.64 R16, c[0x0][0x218] ;  /* 0x00008600ff107b82 */ /* 0x000f620000000a00 */
[----:B------:R-:W-:Y:S02]  /*00a0*/  CS2R R8, SRZ ;  /* 0x0000000000087805 */ /* 0x000fe4000001ff00 */
[----:B------:R-:W-:-:S02]  /*00b0*/  CS2R R10, SRZ ;  /* 0x00000000000a7805 */ /* 0x000fc4000001ff00 */
[----:B------:R-:W-:Y:S01]  /*00c0*/  CS2R R6, SRZ ;  /* 0x0000000000067805 */ /* 0x000fe2000001ff00 */
[----:B------:R-:W-:Y:S02]  /*00d0*/  IMAD.MOV.U32 R22, RZ, RZ, 0x3e800000 ;  /* 0x3e800000ff167424 */ /* 0x000fe400078e00ff */
[----:B------:R-:W5:Y:S01]  /*00e0*/  LDC.64 R28, c[0x0][0x230] ;  /* 0x00008c00ff1c7b82 */ /* 0x000f620000000a00 */
[----:B-1----:R-:W-:-:S05]  /*00f0*/  IMAD.SHL.U32 R0, R0, 0x4, RZ ;  /* 0x0000000400007824 */ /* 0x002fca00078e00ff */
[----:B------:R-:W-:-:S05]  /*0100*/  LOP3.LUT R0, R0, 0x1fc, RZ, 0xc0, !PT ;  /* 0x000001fc00007812 */ /* 0x000fca00078ec0ff */
[----:B---3--:R-:W-:-:S04]  /*0110*/  IMAD R25, R25, 0x200, R0 ;  /* 0x0000020019197824 */ /* 0x008fc800078e0200 */
[C---:B------:R-:W-:Y:S01]  /*0120*/  IMAD.HI R0, R25.reuse, -0x63f63f63, R24 ;  /* 0x9c09c09d19007827 */ /* 0x040fe200078e0218 */
[----:B------:R-:W-:-:S04]  /*0130*/  ISETP.GE.AND P0, PT, R25, 0xd200, PT ;  /* 0x0000d2001900780c */ /* 0x000fc80003f06270 */
[----:B------:R-:W-:-:S04]  /*0140*/  SHF.R.U32.HI R5, RZ, 0x1f, R0 ;  /* 0x0000001fff057819 */ /* 0x000fc80000011600 */
[----:B------:R-:W-:-:S05]  /*0150*/  LEA.HI.SX32 R5, R0, R5, 0x17 ;  /* 0x0000000500057211 */ /* 0x000fca00078fbaff */
[----:B------:R-:W-:-:S04]  /*0160*/  IMAD R20, R5, -0x348, R25 ;  /* 0xfffffcb805147824 */ /* 0x000fc800078e0219 */
[----:B--2---:R-:W-:-:S05]  /*0170*/  IMAD.WIDE R2, R20, 0x4, R2 ;  /* 0x0000000414027825 */ /* 0x004fca00078e0202 */
[----:B------:R5:W2:Y:S01]  /*0180*/  @!P0 LDG.E.EL.128 R12, desc[UR4][R2.64] ;  /* 0x00000004020c8981 */ /* 0x000aa2000c2e1d00 */
[----:B------:R-:W-:Y:S01]  /*0190*/  CS2R R4, SRZ ;  /* 0x0000000000047805 */ /* 0x000fe2000001ff00 */
[----:B----4-:R-:W-:-:S05]  /*01a0*/  IMAD.WIDE R26, R25, 0x4, R26 ;  /* 0x00000004191a7825 */ /* 0x010fca00078e021a */
[----:B------:R-:W3:Y:S01]  /*01b0*/  @!P0 LDG.E.128 R4, desc[UR4][R26.64] ;  /* 0x000000041a048981 */ /* 0x000ee2000c1e1d00 */
[C---:B-----5:R-:W-:Y:S02]  /*01c0*/  IMAD.WIDE R2, R20.reuse, 0x4, R16 ;  /* 0x0000000414027825 */ /* 0x060fe400078e0210 */
[----:B------:R-:W1:Y:S03]  /*01d0*/  LDC.64 R16, c[0x0][0x220] ;  /* 0x00008800ff107b82 */ /* 0x000e660000000a00 */
[----:B------:R4:W3:Y:S01]  /*01e0*/  @!P0 LDG.E.EL.128 R8, desc[UR4][R2.64] ;  /* 0x0000000402088981 */ /* 0x0008e2000c2e1d00 */
[----:B0-----:R-:W-:-:S04]  /*01f0*/  IMAD.WIDE R28, R20, 0x4, R28 ;  /* 0x00000004141c7825 */ /* 0x001fc800078e021c */
[----:B-1----:R-:W-:-:S04]  /*0200*/  IMAD.WIDE R16, R20, 0x4, R16 ;  /* 0x0000000414107825 */ /* 0x002fc800078e0210 */
[----:B--2---:R-:W-:-:S06]  /*0210*/  FADD R12, R12, 9.9999997473787516356e-06 ;  /* 0x3727c5ac0c0c7421 */ /* 0x004fcc0000000000 */
[----:B------:R-:W0:Y:S01]  /*0220*/  MUFU.SQRT R12, R12 ;  /* 0x0000000c000c7308 */ /* 0x000e220000002000 */
[----:B------:R-:W-:Y:S01]  /*0230*/  FADD R14, R14, 9.9999997473787516356e-06 ;  /* 0x3727c5ac0e0e7421 */ /* 0x000fe20000000000 */
[----:B------:R-:W-:Y:S01]  /*0240*/  FADD R15, R15, 9.9999997473787516356e-06 ;  /* 0x3727c5ac0f0f7421 */ /* 0x000fe20000000000 */
[----:B------:R-:W-:-:S05]  /*0250*/  FADD R13, R13, 9.9999997473787516356e-06 ;  /* 0x3727c5ac0d0d7421 */ /* 0x000fca0000000000 */
[----:B------:R-:W1:Y:S01]  /*0260*/  MUFU.SQRT R14, R14 ;  /* 0x0000000e000e7308 */ /* 0x000e620000002000 */
[----:B0-----:R-:W-:-:S07]  /*0270*/  FSETP.GT.AND P6, PT, R12, 8.50705917302346158658e+37, PT ;  /* 0x7e8000000c00780b */ /* 0x001fce0003fc4000 */
[----:B------:R-:W0:Y:S01]  /*0280*/  MUFU.SQRT R15, R15 ;  /* 0x0000000f000f7308 */ /* 0x000e220000002000 */
[----:B------:R-:W-:Y:S02]  /*0290*/  FSETP.GEU.AND P1, PT, R12, 1.175494350822287508e-38, PT ;  /* 0x008000000c00780b */ /* 0x000fe40003f2e000 */
[----:B------:R-:W-:-:S05]  /*02a0*/  FSEL R0, R22, 1, P6 ;  /* 0x3f80000016007808 */ /* 0x000fca0003000000 */
[----:B------:R-:W2:Y:S01]  /*02b0*/  MUFU.SQRT R18, R13 ;  /* 0x0000000d00127308 */ /* 0x000ea20000002000 */
[----:B-1----:R-:W-:Y:S01]  /*02c0*/  FSETP.GT.AND P4, PT, R14, 8.50705917302346158658e+37, PT ;  /* 0x7e8000000e00780b */ /* 0x002fe20003f84000 */
[----:B------:R-:W-:Y:S01]  /*02d0*/  @P6 FMUL R12, R12, 0.25 ;  /* 0x3e8000000c0c6820 */ /* 0x000fe20000400000 */
[----:B0-----:R-:W-:-:S03]  /*02e0*/  FSETP.GT.AND P6, PT, R15, 8.50705917302346158658e+37, PT ;  /* 0x7e8000000f00780b */ /* 0x001fc60003fc4000 */
[----:B------:R-:W-:Y:S01]  /*02f0*/  @!P1 FMUL R12, R12, 16777216 ;  /* 0x4b8000000c0c9820 */ /* 0x000fe20000400000 */
[----:B------:R-:W-:Y:S01]  /*0300*/  @!P1 FMUL R0, R0, 16777216 ;  /* 0x4b80000000009820 */ /* 0x000fe20000400000 */
[----:B------:R-:W-:Y:S02]  /*0310*/  FSETP.GEU.AND P5, PT, R14, 1.175494350822287508e-38, PT ;  /* 0x008000000e00780b */ /* 0x000fe40003fae000 */
[C---:B------:R-:W-:Y:S02]  /*0320*/  FSETP.GEU.AND P1, PT, R15.reuse, 1.175494350822287508e-38, PT ;  /* 0x008000000f00780b */ /* 0x040fe40003f2e000 */
[----:B--2---:R-:W-:Y:S02]  /*0330*/  FSETP.GT.AND P2, PT, R18, 8.50705917302346158658e+37, PT ;  /* 0x7e8000001200780b */ /* 0x004fe40003f44000 */
[----:B------:R-:W-:Y:S01]  /*0340*/  @P4 FMUL R14, R14, 0.25 ;  /* 0x3e8000000e0e4820 */ /* 0x000fe20000400000 */
[----:B------:R-:W-:Y:S01]  /*0350*/  FSETP.GEU.AND P3, PT, R18, 1.175494350822287508e-38, PT ;  /* 0x008000001200780b */ /* 0x000fe20003f6e000 */
[----:B------:R-:W-:Y:S01]  /*0360*/  @P6 FMUL R15, R15, 0.25 ;  /* 0x3e8000000f0f6820 */ /* 0x000fe20000400000 */
[----:B------:R0:W-:Y:S04]  /*0370*/  MUFU.RCP R19, R12 ;  /* 0x0000000c00137308 */ /* 0x0001e80000001000 */
[----:B------:R-:W-:-:S02]  /*0380*/  @!P5 FMUL R14, R14, 16777216 ;  /* 0x4b8000000e0ed820 */ /* 0x000fc40000400000 */
[----:B------:R-:W-:Y:S01]  /*0390*/  @!P1 FMUL R15, R15, 16777216 ;  /* 0x4b8000000f0f9820 */ /* 0x000fe20000400000 */
[C---:B------:R-:W-:Y:S02]  /*03a0*/  FSEL R21, R22.reuse, 1, P2 ;  /* 0x3f80000016157808 */ /* 0x040fe40001000000 */
[C---:B------:R-:W-:Y:S02]  /*03b0*/  FSEL R13, R22.reuse, 1, P6 ;  /* 0x3f800000160d7808 */ /* 0x040fe40003000000 */
[----:B0-----:R-:W-:Y:S01]  /*03c0*/  FSEL R12, R22, 1, P4 ;  /* 0x3f800000160c7808 */ /* 0x001fe20002000000 */
[----:B------:R-:W-:Y:S01]  /*03d0*/  @P2 FMUL R18, R18, 0.25 ;  /* 0x3e80000012122820 */ /* 0x000fe20000400000 */
[----:B------:R-:W0:Y:S01]  /*03e0*/  LDC.64 R22, c[0x0][0x238] ;  /* 0x00008e00ff167b82 */ /* 0x000e220000000a00 */
[----:B----4-:R-:W1:Y:S02]  /*03f0*/  MUFU.RCP R3, R14 ;  /* 0x0000000e00037308 */ /* 0x010e640000001000 */
[----:B------:R-:W-:-:S06]  /*0400*/  @!P3 FMUL R18, R18, 16777216 ;  /* 0x4b8000001212b820 */ /* 0x000fcc0000400000 */
[----:B------:R2:W4:Y:S01]  /*0410*/  MUFU.RCP R24, R15 ;  /* 0x0000000f00187308 */ /* 0x0005220000001000 */
[----:B------:R-:W-:Y:S01]  /*0420*/  @!P5 FMUL R12, R12, 16777216 ;  /* 0x4b8000000c0cd820 */ /* 0x000fe20000400000 */
[----:B------:R-:W-:-:S06]  /*0430*/  @!P1 FMUL R13, R13, 16777216 ;  /* 0x4b8000000d0d9820 */ /* 0x000fcc0000400000 */
[----:B------:R-:W5:Y:S01]  /*0440*/  MUFU.RCP R2, R18 ;  /* 0x0000001200027308 */ /* 0x000f620000001000 */
[----:B-1----:R-:W-:Y:S01]  /*0450*/  FMUL R3, R3, R12 ;  /* 0x0000000c03037220 */ /* 0x002fe20000400000 */
[----:B--2---:R-:W-:Y:S01]  /*0460*/  CS2R R14, SRZ ;  /* 0x00000000000e7805 */ /* 0x004fe2000001ff00 */
[----:B------:R-:W-:Y:S01]  /*0470*/  @!P3 FMUL R21, R21, 16777216 ;  /* 0x4b8000001515b820 */ /* 0x000fe20000400000 */
[----:B----4-:R-:W-:Y:S01]  /*0480*/  FMUL R24, R24, R13 ;  /* 0x0000000d18187220 */ /* 0x010fe20000400000 */
[----:B------:R-:W-:Y:S01]  /*0490*/  CS2R R12, SRZ ;  /* 0x00000000000c7805 */ /* 0x000fe2000001ff00 */
[----:B---3--:R-:W-:Y:S01]  /*04a0*/  FADD R7, R11, R7 ;  /* 0x000000070b077221 */ /* 0x008fe20000000000 */
[----:B------:R-:W-:Y:S01]  /*04b0*/  FADD R6, R10, R6 ;  /* 0x000000060a067221 */ /* 0x000fe20000000000 */
[----:B------:R-:W-:Y:S01]  /*04c0*/  FMUL R0, R19, R0 ;  /* 0x0000000013007220 */ /* 0x000fe20000400000 */
[----:B0-----:R-:W-:Y:S02]  /*04d0*/  IMAD.WIDE R10, R20, 0x4, R22 ;  /* 0x00000004140a7825 */ /* 0x001fe400078e0216 */
[----:B------:R0:W2:Y:S02]  /*04e0*/  @!P0 LDG.E.EL.128 R12, desc[UR4][R16.64] ;  /* 0x00000004100c8981 */ /* 0x0000a4000c2e1d00 */
[----:B-----5:R-:W-:Y:S01]  /*04f0*/  FMUL R2, R2, R21 ;  /* 0x0000001502027220 */ /* 0x020fe20000400000 */
[----:B------:R-:W-:-:S02]  /*0500*/  CS2R R18, SRZ ;  /* 0x0000000000127805 */ /* 0x000fc4000001ff00 */
[----:B------:R-:W-:Y:S02]  /*0510*/  CS2R R20, SRZ ;  /* 0x0000000000147805 */ /* 0x000fe4000001ff00 */
[----:B------:R-:W-:Y:S02]  /*0520*/  CS2R R22, SRZ ;  /* 0x0000000000167805 */ /* 0x000fe4000001ff00 */
[----:B0-----:R-:W-:-:S04]  /*0530*/  CS2R R16, SRZ ;  /* 0x0000000000107805 */ /* 0x001fc8000001ff00 */
[----:B------:R-:W3:Y:S04]  /*0540*/  @!P0 LDG.E.EL.128 R20, desc[UR4][R10.64] ;  /* 0x000000040a148981 */ /* 0x000ee8000c2e1d00 */
[----:B------:R-:W3:Y:S01]  /*0550*/  @!P0 LDG.E.EL.128 R16, desc[UR4][R28.64] ;  /* 0x000000041c108981 */ /* 0x000ee2000c2e1d00 */
[----:B------:R-:W-:Y:S01]  /*0560*/  FADD R5, R9, R5 ;  /* 0x0000000509057221 */ /* 0x000fe20000000000 */
[----:B------:R-:W-:-:S05]  /*0570*/  FADD R4, R8, R4 ;  /* 0x0000000408047221 */ /* 0x000fca0000000000 */
[----:B------:R0:W-:Y:S01]  /*0580*/  @!P0 STG.E.128 desc[UR4][R26.64], R4 ;  /* 0x000000041a008986 */ /* 0x0001e2000c101d04 */
[----:B--2---:R-:W-:Y:S01]  /*0590*/  FADD R15, R7, -R15 ;  /* 0x8000000f070f7221 */ /* 0x004fe20000000000 */
[----:B------:R-:W-:Y:S01]  /*05a0*/  FADD R13, R5, -R13 ;  /* 0x8000000d050d7221 */ /* 0x000fe20000000000 */
[----:B------:R-:W-:Y:S01]  /*05b0*/  FADD R14, R6, -R14 ;  /* 0x8000000e060e7221 */ /* 0x000fe20000000000 */
[----:B------:R-:W-:Y:S01]  /*05c0*/  FADD R9, R4, -R12 ;  /* 0x8000000c04097221 */ /* 0x000fe20000000000 */
[----:B------:R-:W-:Y:S01]  /*05d0*/  FMUL R24, R24, R15 ;  /* 0x0000000f18187220 */ /* 0x000fe20000400000 */
[----:B------:R-:W-:Y:S01]  /*05e0*/  FMUL R2, R2, R13 ;  /* 0x0000000d02027220 */ /* 0x000fe20000400000 */
[----:B------:R-:W-:Y:S01]  /*05f0*/  FMUL R3, R3, R14 ;  /* 0x0000000e03037220 */ /* 0x000fe20000400000 */
[----:B------:R-:W-:Y:S01]  /*0600*/  FMUL R9, R0, R9 ;  /* 0x0000000900097220 */ /* 0x000fe20000400000 */
[----:B---3--:R-:W-:Y:S01]  /*0610*/  FFMA R19, R24, R19, R23 ;  /* 0x0000001318137223 */ /* 0x008fe20000000017 */
[----:B------:R-:W-:Y:S01]  /*0620*/  FFMA R17, R2, R17, R21 ;  /* 0x0000001102117223 */ /* 0x000fe20000000015 */
[----:B------:R-:W-:Y:S01]  /*0630*/  FFMA R18, R3, R18, R22 ;  /* 0x0000001203127223 */ /* 0x000fe20000000016 */
[----:B------:R-:W-:Y:S01]  /*0640*/  FFMA R16, R9, R16, R20 ;  /* 0x0000001009107223 */ /* 0x000fe20000000014 */
[----:B------:R-:W1:Y:S01]  /*0650*/  LDC.64 R2, c[0x0][0x240] ;  /* 0x00009000ff027b82 */ /* 0x000e620000000a00 */
[----:B------:R-:W-:-:S02]  /*0660*/  FSETP.GTU.AND P1, PT, R19, RZ, PT ;  /* 0x000000ff1300720b */ /* 0x000fc40003f2c000 */
[----:B------:R-:W-:Y:S02]  /*0670*/  FSETP.GTU.AND P2, PT, R18, RZ, PT ;  /* 0x000000ff1200720b */ /* 0x000fe40003f4c000 */
[----:B------:R-:W-:Y:S02]  /*0680*/  FSEL R11, R19, RZ, P1 ;  /* 0x000000ff130b7208 */ /* 0x000fe40000800000 */
[----:B------:R-:W-:Y:S02]  /*0690*/  FSETP.GTU.AND P3, PT, R17, RZ, PT ;  /* 0x000000ff1100720b */ /* 0x000fe40003f6c000 */
[----:B------:R-:W-:Y:S02]  /*06a0*/  FSETP.GTU.AND P4, PT, R16, RZ, PT ;  /* 0x000000ff1000720b */ /* 0x000fe40003f8c000 */
[----:B------:R-:W-:Y:S02]  /*06b0*/  FSETP.GEU.AND P1, PT, R11, 6, PT ;  /* 0x40c000000b00780b */ /* 0x000fe40003f2e000 */
[----:B------:R-:W-:-:S02]  /*06c0*/  FSEL R10, R18, RZ, P2 ;  /* 0x000000ff120a7208 */ /* 0x000fc40001000000 */
[----:B------:R-:W-:Y:S02]  /*06d0*/  FSEL R9, R17, RZ, P3 ;  /* 0x000000ff11097208 */ /* 0x000fe40001800000 */
[----:B------:R-:W-:Y:S02]  /*06e0*/  FSEL R8, R16, RZ, P4 ;  /* 0x000000ff10087208 */ /* 0x000fe40002000000 */
[----:B------:R-:W-:Y:S02]  /*06f0*/  FSETP.GEU.AND P2, PT, R10, 6, PT ;  /* 0x40c000000a00780b */ /* 0x000fe40003f4e000 */
[----:B------:R-:W-:Y:S02]  /*0700*/  FSETP.GEU.AND P4, PT, R9, 6, PT ;  /* 0x40c000000900780b */ /* 0x000fe40003f8e000 */
[----:B------:R-:W-:Y:S02]  /*0710*/  FSETP.GEU.AND P3, PT, R8, 6, PT ;  /* 0x40c000000800780b */ /* 0x000fe40003f6e000 */
[----:B------:R-:W-:-:S02]  /*0720*/  FSETP.NAN.AND P6, PT, R11, R11, PT ;  /* 0x0000000b0b00720b */ /* 0x000fc40003fc8000 */
[----:B------:R-:W-:Y:S02]  /*0730*/  FSETP.NAN.AND P5, PT, R10, R10, PT ;  /* 0x0000000a0a00720b */ /* 0x000fe40003fa8000 */
[----:B------:R-:W-:Y:S02]  /*0740*/  @P1 SEL R11, R11, 0x40c00000, P6 ;  /* 0x40c000000b0b1807 */ /* 0x000fe40003000000 */
[----:B------:R-:W-:Y:S02]  /*0750*/  FSETP.NAN.AND P6, PT, R9, R9, PT ;  /* 0x000000090900720b */ /* 0x000fe40003fc8000 */
[----:B------:R-:W-:Y:S01]  /*0760*/  FSETP.NAN.AND P1, PT, R8, R8, PT ;  /* 0x000000080800720b */ /* 0x000fe20003f28000 */
[----:B-1----:R-:W-:Y:S01]  /*0770*/  IMAD.WIDE R24, R25, 0x4, R2 ;  /* 0x0000000419187825 */ /* 0x002fe200078e0202 */
[----:B------:R-:W-:Y:S02]  /*0780*/  @P2 SEL R10, R10, 0x40c00000, P5 ;  /* 0x40c000000a0a2807 */ /* 0x000fe40002800000 */
[----:B------:R-:W-:-:S02]  /*0790*/  @P4 SEL R9, R9, 0x40c00000, P6 ;  /* 0x40c0000009094807 */ /* 0x000fc40003000000 */
[----:B------:R-:W-:Y:S01]  /*07a0*/  @P3 SEL R8, R8, 0x40c00000, P1 ;  /* 0x40c0000008083807 */ /* 0x000fe20000800000 */
[----:B0-----:R-:W-:Y:S06]  /*07b0*/  @P0 EXIT ;  /* 0x000000000000094d */ /* 0x001fec0003800000 */
[----:B------:R-:W-:Y:S01]  /*07c0*/  STG.E.128 desc[UR4][R24.64], R8 ;  /* 0x0000000818007986 */ /* 0x000fe2000c101d04 */
[----:B------:R-:W-:Y:S05]  /*07d0*/  EXIT ;  /* 0x000000000000794d */ /* 0x000fea0003800000 */
.L_x_0:
[----:B------:R-:W-:-:S00]  /*07e0*/  BRA `(.L_x_0) ;  /* 0xfffffffc00fc7947 */ /* 0x000fc0000383ffff */
[----:B------:R-:W-:-:S00]  /*07f0*/  NOP ;  /* 0x0000000000007918 */ /* 0x000fc00000000000 */
        /* <DEDUP_REMOVED lines=8> */
.L_x_1:


//--------------------- .nv.global.init           --------------------------
	.section	.nv.global.init,"aw",@progbits
.nv.global.init:
	.type		_$_str,@object
	.size		_$_str,(_$_str_$_2 - _$_str)
_$_str:
        /*0000*/ 	.byte	0x5f, 0x5f, 0x43, 0x55, 0x44, 0x41, 0x5f, 0x46, 0x54, 0x5a, 0x00
	.type		_$_str_$_2,@object
	.size		_$_str_$_2,(.L_1 - _$_str_$_2)
_$_str_$_2:
        /*000b*/ 	.byte	0x5f, 0x5f, 0x43, 0x55, 0x44, 0x41, 0x5f, 0x50, 0x52, 0x45, 0x43, 0x5f, 0x53, 0x51, 0x52, 0x54
        /*001b*/ 	.byte	0x00
.L_1:


//--------------------- .nv.constant0.triton_poi_fused__native_batch_norm_legit_no_training_convolution_hardtanh_48 --------------------------
	.section	.nv.constant0.triton_poi_fused__native_batch_norm_legit_no_training_convolution_hardtanh_48,"a",@progbits
	.sectionflags	@""
	.align	4
.nv.constant0.triton_poi_fused__native_batch_norm_legit_no_training_convolution_hardtanh_48:
	.zero		588
